	.headerflags	@"EF_CUDA_TEXMODE_UNIFIED EF_CUDA_64BIT_ADDRESS EF_CUDA_ACCELERATORS EF_CUDA_SM90 EF_CUDA_VIRTUAL_SM(EF_CUDA_SM90)"
	.elftype	@"ET_EXEC"


//--------------------- .nv.info                  --------------------------
	.section	.nv.info,"",@"SHT_CUDA_INFO"
	.align	4


	//----- nvinfo : EIATTR_REGCOUNT
	.align		4
        /*0000*/ 	.byte	0x04, 0x2f
        /*0002*/ 	.short	(.L_1 - .L_0)
	.align		4
.L_0:
        /*0004*/ 	.word	index@(triton_mm)
        /*0008*/ 	.word	0x00000028


	//----- nvinfo : EIATTR_MIN_STACK_SIZE
	.align		4
.L_1:
        /*000c*/ 	.byte	0x04, 0x12
        /*000e*/ 	.short	(.L_3 - .L_2)
	.align		4
.L_2:
        /*0010*/ 	.word	index@(triton_mm)
        /*0014*/ 	.word	0x00000000


	//----- nvinfo : EIATTR_FRAME_SIZE
	.align		4
.L_3:
        /*0018*/ 	.byte	0x04, 0x11
        /*001a*/ 	.short	(.L_5 - .L_4)
	.align		4
.L_4:
        /*001c*/ 	.word	index@(triton_mm)
        /*0020*/ 	.word	0x00000000


	//----- nvinfo : EIATTR_MIN_STACK_SIZE
	.align		4
.L_5:
        /*0024*/ 	.byte	0x04, 0x12
        /*0026*/ 	.short	(.L_7 - .L_6)
	.align		4
.L_6:
        /*0028*/ 	.word	index@(triton_mm)
        /*002c*/ 	.word	0x00000000
.L_7:


//--------------------- .nv.info.triton_mm        --------------------------
	.section	.nv.info.triton_mm,"",@"SHT_CUDA_INFO"
	.sectionflags	@""
	.align	4


	//----- nvinfo : EIATTR_CUDA_API_VERSION
	.align		4
        /*0000*/ 	.byte	0x04, 0x37
        /*0002*/ 	.short	(.L_9 - .L_8)
.L_8:
        /*0004*/ 	.word	0x0000007c


	//----- nvinfo : EIATTR_KPARAM_INFO
	.align		4
.L_9:
        /*0008*/ 	.byte	0x04, 0x17
        /*000a*/ 	.short	(.L_11 - .L_10)
.L_10:
        /*000c*/ 	.word	0x00000000
        /*0010*/ 	.short	0x0002
        /*0012*/ 	.short	0x0010
        /*0014*/ 	.byte	0x00, 0xf0, 0x21, 0x00


	//----- nvinfo : EIATTR_KPARAM_INFO
	.align		4
.L_11:
        /*0018*/ 	.byte	0x04, 0x17
        /*001a*/ 	.short	(.L_13 - .L_12)
.L_12:
        /*001c*/ 	.word	0x00000000
        /*0020*/ 	.short	0x0001
        /*0022*/ 	.short	0x0008
        /*0024*/ 	.byte	0x00, 0xf0, 0x21, 0x00


	//----- nvinfo : EIATTR_KPARAM_INFO
	.align		4
.L_13:
        /*0028*/ 	.byte	0x04, 0x17
        /*002a*/ 	.short	(.L_15 - .L_14)
.L_14:
        /*002c*/ 	.word	0x00000000
        /*0030*/ 	.short	0x0000
        /*0032*/ 	.short	0x0000
        /*0034*/ 	.byte	0x00, 0xf0, 0x21, 0x00


	//----- nvinfo : EIATTR_SPARSE_MMA_MASK
	.align		4
.L_15:
        /*0038*/ 	.byte	0x03, 0x50
        /*003a*/ 	.short	0x0000


	//----- nvinfo : EIATTR_MAXREG_COUNT
	.align		4
        /*003c*/ 	.byte	0x03, 0x1b
        /*003e*/ 	.short	0x00ff


	//----- nvinfo : EIATTR_COOP_GROUP_MASK_REGIDS
	.align		4
        /*0040*/ 	.byte	0x04, 0x29
        /*0042*/ 	.short	(.L_17 - .L_16)


	//   ....[0]....
.L_16:
        /*0044*/ 	.word	0xffffffff


	//----- nvinfo : EIATTR_COOP_GROUP_INSTR_OFFSETS
	.align		4
.L_17:
        /*0048*/ 	.byte	0x04, 0x28
        /*004a*/ 	.short	(.L_19 - .L_18)


	//   ....[0]....
.L_18:
        /*004c*/ 	.word	0x00000880


	//----- nvinfo : EIATTR_EXIT_INSTR_OFFSETS
	.align		4
.L_19:
        /*0050*/ 	.byte	0x04, 0x1c
        /*0052*/ 	.short	(.L_21 - .L_20)


	//   ....[0]....
.L_20:
        /*0054*/ 	.word	0x00001ea0


	//   ....[1]....
        /*0058*/ 	.word	0x00001f00


	//----- nvinfo : EIATTR_MAX_THREADS
	.align		4
.L_21:
        /*005c*/ 	.byte	0x04, 0x05
        /*005e*/ 	.short	(.L_23 - .L_22)
.L_22:
        /*0060*/ 	.word	0x00000100
        /*0064*/ 	.word	0x00000001
        /*0068*/ 	.word	0x00000001


	//----- nvinfo : EIATTR_CBANK_PARAM_SIZE
	.align		4
.L_23:
        /*006c*/ 	.byte	0x03, 0x19
        /*006e*/ 	.short	0x0018


	//----- nvinfo : EIATTR_PARAM_CBANK
	.align		4
        /*0070*/ 	.byte	0x04, 0x0a
        /*0072*/ 	.short	(.L_25 - .L_24)
	.align		4
.L_24:
        /*0074*/ 	.word	index@(.nv.constant0.triton_mm)
        /*0078*/ 	.short	0x0210
        /*007a*/ 	.short	0x0018


	//----- nvinfo : EIATTR_SW_WAR
	.align		4
.L_25:
        /*007c*/ 	.byte	0x04, 0x36
        /*007e*/ 	.short	(.L_27 - .L_26)
.L_26:
        /*0080*/ 	.word	0x00000008
.L_27:


//--------------------- .nv.callgraph             --------------------------
	.section	.nv.callgraph,"",@"SHT_CUDA_CALLGRAPH"
	.align	4
	.sectionentsize	8
	.align		4
        /*0000*/ 	.word	0x00000000
	.align		4
        /*0004*/ 	.word	0xffffffff
	.align		4
        /*0008*/ 	.word	0x00000000
	.align		4
        /*000c*/ 	.word	0xfffffffe
	.align		4
        /*0010*/ 	.word	0x00000000
	.align		4
        /*0014*/ 	.word	0xfffffffd
	.align		4
        /*0018*/ 	.word	0x00000000
	.align		4
        /*001c*/ 	.word	0xfffffffc


//--------------------- .text.triton_mm           --------------------------
	.section	.text.triton_mm,"ax",@progbits
	.sectionflags	@"SHF_BARRIERS=1"
	.align	128
        .global         triton_mm
        .type           triton_mm,@function
        .size           triton_mm,(.L_x_2 - triton_mm)
        .other          triton_mm,@"STO_CUDA_ENTRY STV_DEFAULT"
triton_mm:
.text.triton_mm:
[----:B------:R-:W1:Y:S02]  /*0000*/  LDC R1, c[0x0][0x28] ;  /* 0x00000a00ff017b82 */ /* 0x000e640000000800 */
[----:B------:R-:W2:Y:S01]  /*0010*/  S2R R8, SR_CTAID.X ;  /* 0x0000000000087919 */ /* 0x000ea20000002500 */
[----:B------:R-:W-:Y:S01]  /*0020*/  IMAD.MOV.U32 R2, RZ, RZ, -0x8 ;  /* 0xfffffff8ff027424 */ /* 0x000fe200078e00ff */
[----:B------:R-:W3:Y:S01]  /*0030*/  S2UR UR4, SR_CgaCtaId ;  /* 0x00000000000479c3 */ /* 0x000ee20000008800 */
[----:B------:R-:W-:Y:S01]  /*0040*/  UMOV UR6, 0x400 ;  /* 0x0000040000067882 */ /* 0x000fe20000000000 */
[----:B------:R-:W-:Y:S01]  /*0050*/  ULDC.64 UR20, c[0x0][0x208] ;  /* 0x0000820000147ab9 */ /* 0x000fe20000000a00 */
[----:B------:R-:W-:Y:S01]  /*0060*/  IMAD.MOV.U32 R32, RZ, RZ, 0x3 ;  /* 0x00000003ff207424 */ /* 0x000fe200078e00ff */
[----:B------:R-:W-:Y:S02]  /*0070*/  CS2R R24, SRZ ;  /* 0x0000000000187805 */ /* 0x000fe4000001ff00 */
[----:B------:R-:W-:Y:S02]  /*0080*/  CS2R R26, SRZ ;  /* 0x00000000001a7805 */ /* 0x000fe4000001ff00 */
[----:B------:R-:W-:-:S02]  /*0090*/  CS2R R28, SRZ ;  /* 0x00000000001c7805 */ /* 0x000fc4000001ff00 */
[----:B------:R-:W-:Y:S01]  /*00a0*/  CS2R R30, SRZ ;  /* 0x00000000001e7805 */ /* 0x000fe2000001ff00 */
[----:B---3--:R-:W-:-:S03]  /*00b0*/  UPRMT UR6, UR4, 0x654, UR6 ;  /* 0x0000065404067896 */ /* 0x008fc60008000006 */
[----:B------:R-:W-:Y:S01]  /*00c0*/  UMOV UR4, 0xffffffff ;  /* 0xffffffff00047882 */ /* 0x000fe20000000000 */
[----:B--2---:R-:W-:-:S05]  /*00d0*/  IMAD.HI R3, R8, 0x2aaaaaab, RZ ;  /* 0x2aaaaaab08037827 */ /* 0x004fca00078e02ff */
[----:B------:R-:W-:-:S04]  /*00e0*/  SHF.R.U32.HI R0, RZ, 0x1f, R3 ;  /* 0x0000001fff007819 */ /* 0x000fc80000011603 */
[----:B------:R-:W-:-:S05]  /*00f0*/  LEA.HI.SX32 R3, R3, R0, 0x17 ;  /* 0x0000000003037211 */ /* 0x000fca00078fbaff */
[C---:B------:R-:W-:Y:S02]  /*0100*/  IMAD R0, R3.reuse, R2, 0x40 ;  /* 0x0000004003007424 */ /* 0x040fe400078e0202 */
[----:B------:R-:W-:-:S03]  /*0110*/  IMAD R7, R3, -0xc00, R8 ;  /* 0xfffff40003077824 */ /* 0x000fc600078e0208 */
[----:B------:R-:W-:Y:S02]  /*0120*/  VIMNMX R2, R0, 0x8, PT ;  /* 0x0000000800027848 */ /* 0x000fe40003fe0100 */
[----:B------:R-:W-:Y:S02]  /*0130*/  IABS R6, R7 ;  /* 0x0000000700067213 */ /* 0x000fe40000000000 */
[-C--:B------:R-:W-:Y:S02]  /*0140*/  IABS R10, R2.reuse ;  /* 0x00000002000a7213 */ /* 0x080fe40000000000 */
[-C--:B------:R-:W-:Y:S02]  /*0150*/  IABS R11, R2.reuse ;  /* 0x00000002000b7213 */ /* 0x080fe40000000000 */
[----:B------:R-:W2:Y:S01]  /*0160*/  I2F.RP R0, R10 ;  /* 0x0000000a00007306 */ /* 0x000ea20000209400 */
[----:B------:R-:W-:-:S04]  /*0170*/  LOP3.LUT R7, R7, R2, RZ, 0x3c, !PT ;  /* 0x0000000207077212 */ /* 0x000fc800078e3cff */
[----:B------:R-:W-:-:S03]  /*0180*/  ISETP.GE.AND P2, PT, R7, RZ, PT ;  /* 0x000000ff0700720c */ /* 0x000fc60003f46270 */
[----:B--2---:R-:W2:Y:S02]  /*0190*/  MUFU.RCP R0, R0 ;  /* 0x0000000000007308 */ /* 0x004ea40000001000 */
[----:B--2---:R-:W-:Y:S01]  /*01a0*/  VIADD R4, R0, 0xffffffe ;  /* 0x0ffffffe00047836 */ /* 0x004fe20000000000 */
[----:B------:R-:W-:-:S05]  /*01b0*/  IABS R0, R8 ;  /* 0x0000000800007213 */ /* 0x000fca0000000000 */
[----:B------:R2:W3:Y:S02]  /*01c0*/  F2I.FTZ.U32.TRUNC.NTZ R5, R4 ;  /* 0x0000000400057305 */ /* 0x0004e4000021f000 */
[----:B--2---:R-:W-:Y:S02]  /*01d0*/  IMAD.MOV.U32 R4, RZ, RZ, RZ ;  /* 0x000000ffff047224 */ /* 0x004fe400078e00ff */
[----:B---3--:R-:W-:-:S04]  /*01e0*/  IMAD.MOV R9, RZ, RZ, -R5 ;  /* 0x000000ffff097224 */ /* 0x008fc800078e0a05 */
[----:B------:R-:W-:-:S04]  /*01f0*/  IMAD R9, R9, R10, RZ ;  /* 0x0000000a09097224 */ /* 0x000fc800078e02ff */
[----:B------:R-:W-:-:S04]  /*0200*/  IMAD.HI.U32 R5, R5, R9, R4 ;  /* 0x0000000905057227 */ /* 0x000fc800078e0004 */
[----:B------:R-:W-:Y:S02]  /*0210*/  IMAD.MOV R9, RZ, RZ, -R11 ;  /* 0x000000ffff097224 */ /* 0x000fe400078e0a0b */
[----:B------:R-:W-:-:S04]  /*0220*/  IMAD.HI.U32 R4, R5, R6, RZ ;  /* 0x0000000605047227 */ /* 0x000fc800078e00ff */
[----:B------:R-:W-:-:S04]  /*0230*/  IMAD.HI.U32 R5, R5, R0, RZ ;  /* 0x0000000005057227 */ /* 0x000fc800078e00ff */
[-C--:B------:R-:W-:Y:S02]  /*0240*/  IMAD R6, R4, R9.reuse, R6 ;  /* 0x0000000904067224 */ /* 0x080fe400078e0206 */
[----:B------:R-:W-:Y:S02]  /*0250*/  IMAD R5, R5, R9, R0 ;  /* 0x0000000905057224 */ /* 0x000fe400078e0200 */
[----:B------:R-:W2:Y:S01]  /*0260*/  S2R R0, SR_TID.X ;  /* 0x0000000000007919 */ /* 0x000ea20000002100 */
[C---:B------:R-:W-:Y:S02]  /*0270*/  ISETP.GT.U32.AND P3, PT, R10.reuse, R6, PT ;  /* 0x000000060a00720c */ /* 0x040fe40003f64070 */
[----:B------:R-:W-:-:S11]  /*0280*/  ISETP.GT.U32.AND P0, PT, R10, R5, PT ;  /* 0x000000050a00720c */ /* 0x000fd60003f04070 */
[--C-:B------:R-:W-:Y:S02]  /*0290*/  @!P3 IMAD.IADD R6, R6, 0x1, -R10.reuse ;  /* 0x000000010606b824 */ /* 0x100fe400078e0a0a */
[--C-:B------:R-:W-:Y:S02]  /*02a0*/  @!P0 IMAD.IADD R5, R5, 0x1, -R10.reuse ;  /* 0x0000000105058824 */ /* 0x100fe400078e0a0a */
[----:B------:R-:W-:Y:S01]  /*02b0*/  @!P3 VIADD R4, R4, 0x1 ;  /* 0x000000010404b836 */ /* 0x000fe20000000000 */
[----:B------:R-:W-:Y:S02]  /*02c0*/  ISETP.GE.U32.AND P0, PT, R6, R10, PT ;  /* 0x0000000a0600720c */ /* 0x000fe40003f06070 */
[----:B------:R-:W-:Y:S02]  /*02d0*/  ISETP.GT.U32.AND P1, PT, R10, R5, PT ;  /* 0x000000050a00720c */ /* 0x000fe40003f24070 */
[----:B------:R-:W-:Y:S02]  /*02e0*/  ISETP.GE.AND P3, PT, R8, RZ, PT ;  /* 0x000000ff0800720c */ /* 0x000fe40003f66270 */
[----:B------:R-:W3:Y:S07]  /*02f0*/  LDC.64 R8, c[0x0][0x218] ;  /* 0x00008600ff087b82 */ /* 0x000eee0000000a00 */
[----:B------:R-:W-:Y:S01]  /*0300*/  @P0 VIADD R4, R4, 0x1 ;  /* 0x0000000104040836 */ /* 0x000fe20000000000 */
[----:B------:R-:W-:Y:S01]  /*0310*/  ISETP.NE.AND P0, PT, R2, RZ, PT ;  /* 0x000000ff0200720c */ /* 0x000fe20003f05270 */
[----:B------:R-:W-:Y:S01]  /*0320*/  @!P1 IMAD.IADD R5, R5, 0x1, -R10 ;  /* 0x0000000105059824 */ /* 0x000fe200078e0a0a */
[----:B------:R-:W-:Y:S01]  /*0330*/  LOP3.LUT R2, RZ, R2, RZ, 0x33, !PT ;  /* 0x00000002ff027212 */ /* 0x000fe200078e33ff */
[----:B------:R-:W-:Y:S01]  /*0340*/  @!P2 IMAD.MOV R4, RZ, RZ, -R4 ;  /* 0x000000ffff04a224 */ /* 0x000fe200078e0a04 */
[--C-:B--2---:R-:W-:Y:S01]  /*0350*/  SHF.R.U32.HI R7, RZ, 0x3, R0.reuse ;  /* 0x00000003ff077819 */ /* 0x104fe20000011600 */
[----:B------:R-:W-:Y:S01]  /*0360*/  @!P3 IMAD.MOV R5, RZ, RZ, -R5 ;  /* 0x000000ffff05b224 */ /* 0x000fe200078e0a05 */
[----:B------:R-:W-:Y:S01]  /*0370*/  SHF.R.U32.HI R13, RZ, 0x2, R0 ;  /* 0x00000002ff0d7819 */ /* 0x000fe20000011600 */
[----:B------:R-:W2:Y:S01]  /*0380*/  LDC.64 R10, c[0x0][0x210] ;  /* 0x00008400ff0a7b82 */ /* 0x000ea20000000a00 */
[----:B------:R-:W-:Y:S01]  /*0390*/  SEL R6, R2, R4, !P0 ;  /* 0x0000000402067207 */ /* 0x000fe20004000000 */
[----:B------:R-:W-:Y:S01]  /*03a0*/  IMAD.SHL.U32 R14, R0, 0x4, RZ ;  /* 0x00000004000e7824 */ /* 0x000fe200078e00ff */
[----:B------:R-:W-:-:S02]  /*03b0*/  SEL R4, R2, R5, !P0 ;  /* 0x0000000502047207 */ /* 0x000fc40004000000 */
[----:B------:R-:W-:Y:S01]  /*03c0*/  SGXT.U32 R7, R7, 0x5 ;  /* 0x000000050707781a */ /* 0x000fe20000000000 */
[----:B------:R-:W-:Y:S01]  /*03d0*/  IMAD.SHL.U32 R2, R6, 0x20, RZ ;  /* 0x0000002006027824 */ /* 0x000fe200078e00ff */
[----:B------:R-:W-:Y:S01]  /*03e0*/  SGXT.U32 R13, R13, 0x6 ;  /* 0x000000060d0d781a */ /* 0x000fe20000000000 */
[----:B------:R-:W-:Y:S01]  /*03f0*/  IMAD R3, R3, 0x8, R4 ;  /* 0x0000000803037824 */ /* 0x000fe200078e0204 */
[----:B------:R-:W-:Y:S02]  /*0400*/  LOP3.LUT R19, R14, 0x4, RZ, 0xc0, !PT ;  /* 0x000000040e137812 */ /* 0x000fe400078ec0ff */
[----:B------:R-:W-:Y:S01]  /*0410*/  LOP3.LUT R6, R2, R7, RZ, 0xfc, !PT ;  /* 0x0000000702067212 */ /* 0x000fe200078efcff */
[----:B------:R-:W-:Y:S01]  /*0420*/  IMAD.SHL.U32 R4, R3, 0x40, RZ ;  /* 0x0000004003047824 */ /* 0x000fe200078e00ff */
[----:B------:R-:W-:Y:S02]  /*0430*/  SHF.R.S32.HI R5, RZ, 0x19, R3 ;  /* 0x00000019ff057819 */ /* 0x000fe40000011403 */
[----:B------:R-:W-:Y:S01]  /*0440*/  SHF.R.U32.HI R3, RZ, 0x3, R0 ;  /* 0x00000003ff037819 */ /* 0x000fe20000011600 */
[----:B------:R-:W-:Y:S01]  /*0450*/  IMAD.HI R12, R6, 0x2aaaaaab, RZ ;  /* 0x2aaaaaab060c7827 */ /* 0x000fe200078e02ff */
[----:B------:R-:W-:-:S02]  /*0460*/  LOP3.LUT R4, R4, R13, RZ, 0xfc, !PT ;  /* 0x0000000d04047212 */ /* 0x000fc400078efcff */
[----:B------:R-:W-:Y:S02]  /*0470*/  SGXT R5, R5, 0x1 ;  /* 0x000000010505781a */ /* 0x000fe40000000200 */
[----:B------:R-:W-:Y:S02]  /*0480*/  SHF.R.U32.HI R15, RZ, 0x1f, R12 ;  /* 0x0000001fff0f7819 */ /* 0x000fe4000001160c */
[----:B------:R-:W-:Y:S02]  /*0490*/  LOP3.LUT R16, R3, R0, RZ, 0x3c, !PT ;  /* 0x0000000003107212 */ /* 0x000fe400078e3cff */
[----:B------:R-:W-:Y:S02]  /*04a0*/  LEA.HI R17, R12, R15, RZ, 0x15 ;  /* 0x0000000f0c117211 */ /* 0x000fe400078fa8ff */
[----:B------:R-:W-:Y:S01]  /*04b0*/  LEA.HI R12, R5, R4, RZ, 0xc ;  /* 0x00000004050c7211 */ /* 0x000fe200078f60ff */
[----:B------:R-:W-:Y:S01]  /*04c0*/  IMAD.SHL.U32 R5, R0, 0x8, RZ ;  /* 0x0000000800057824 */ /* 0x000fe200078e00ff */
[----:B------:R-:W-:Y:S01]  /*04d0*/  LOP3.LUT R14, R14, 0x1c, RZ, 0xc0, !PT ;  /* 0x0000001c0e0e7812 */ /* 0x000fe200078ec0ff */
[----:B------:R-:W-:Y:S01]  /*04e0*/  IMAD.SHL.U32 R16, R16, 0x4, RZ ;  /* 0x0000000410107824 */ /* 0x000fe200078e00ff */
[----:B------:R-:W-:Y:S01]  /*04f0*/  LOP3.LUT R15, R12, 0x3ff000, RZ, 0xc0, !PT ;  /* 0x003ff0000c0f7812 */ /* 0x000fe200078ec0ff */
[----:B------:R-:W-:Y:S01]  /*0500*/  IMAD R17, R17, -0x3000, R6 ;  /* 0xffffd00011117824 */ /* 0x000fe200078e0206 */
[----:B------:R-:W-:-:S02]  /*0510*/  LOP3.LUT R12, R5, 0x18, R0, 0x48, !PT ;  /* 0x00000018050c7812 */ /* 0x000fc400078e4800 */
[----:B------:R-:W-:Y:S01]  /*0520*/  LOP3.LUT R6, R5, 0x18, RZ, 0xc0, !PT ;  /* 0x0000001805067812 */ /* 0x000fe200078ec0ff */
[----:B------:R-:W-:Y:S01]  /*0530*/  IMAD.IADD R15, R4, 0x1, -R15 ;  /* 0x00000001040f7824 */ /* 0x000fe200078e0a0f */
[----:B------:R-:W-:Y:S01]  /*0540*/  LOP3.LUT R16, R19, 0x18, R16, 0xf8, !PT ;  /* 0x0000001813107812 */ /* 0x000fe200078ef810 */
[----:B------:R-:W-:Y:S01]  /*0550*/  IMAD R18, R13, 0x20, R12 ;  /* 0x000000200d127824 */ /* 0x000fe200078e020c */
[----:B------:R-:W-:Y:S01]  /*0560*/  SHF.R.U32.HI R20, RZ, 0x1, R0 ;  /* 0x00000001ff147819 */ /* 0x000fe20000011600 */
[----:B------:R-:W-:Y:S01]  /*0570*/  IMAD R15, R15, 0xc00, R6 ;  /* 0x00000c000f0f7824 */ /* 0x000fe200078e0206 */
[----:B------:R-:W-:Y:S01]  /*0580*/  SHF.R.U32.HI R21, RZ, 0x5, R0 ;  /* 0x00000005ff157819 */ /* 0x000fe20000011600 */
[----:B------:R-:W-:Y:S01]  /*0590*/  IMAD R17, R17, 0xc00, R14 ;  /* 0x00000c0011117824 */ /* 0x000fe200078e020e */
[----:B------:R-:W-:Y:S01]  /*05a0*/  SHF.R.U32.HI R23, RZ, 0x2, R0 ;  /* 0x00000002ff177819 */ /* 0x000fe20000011600 */
[----:B------:R-:W-:Y:S01]  /*05b0*/  IMAD R16, R7, 0x20, R16 ;  /* 0x0000002007107824 */ /* 0x000fe200078e0210 */
[----:B------:R-:W-:Y:S01]  /*05c0*/  LEA R7, R18, UR6, 0x1 ;  /* 0x0000000612077c11 */ /* 0x000fe2000f8e08ff */
[----:B--2---:R-:W-:Y:S01]  /*05d0*/  IMAD.WIDE R12, R15, 0x2, R10 ;  /* 0x000000020f0c7825 */ /* 0x004fe200078e020a */
[----:B------:R-:W-:-:S03]  /*05e0*/  LOP3.LUT R22, R21, 0x7fffffc, RZ, 0xc0, !PT ;  /* 0x07fffffc15167812 */ /* 0x000fc600078ec0ff */
[----:B---3--:R-:W-:Y:S01]  /*05f0*/  IMAD.WIDE R14, R17, 0x2, R8 ;  /* 0x00000002110e7825 */ /* 0x008fe200078e0208 */
[----:B------:R-:W-:Y:S01]  /*0600*/  LEA R8, R16, UR6, 0x1 ;  /* 0x0000000610087c11 */ /* 0x000fe2000f8e08ff */
[----:B------:R-:W-:Y:S01]  /*0610*/  @!PT LDS RZ, [RZ] ;  /* 0x00000000fffff984 */ /* 0x000fe20000000800 */
[----:B------:R-:W-:Y:S01]  /*0620*/  @!PT LDS RZ, [RZ] ;  /* 0x00000000fffff984 */ /* 0x000fe20000000800 */
[----:B------:R-:W-:Y:S01]  /*0630*/  @!PT LDS RZ, [RZ] ;  /* 0x00000000fffff984 */ /* 0x000fe20000000800 */
[----:B------:R-:W-:Y:S01]  /*0640*/  LDGSTS.E.BYPASS.128 [R7], desc[UR20][R12.64] ;  /* 0x000000000c077fae */ /* 0x000fe2000b901c54 */
[----:B------:R-:W-:Y:S01]  /*0650*/  IADD3 R18, P1, R12, 0x100, RZ ;  /* 0x000001000c127810 */ /* 0x000fe20007f3e0ff */
[----:B------:R-:W-:Y:S01]  /*0660*/  IMAD.MOV.U32 R19, RZ, RZ, -0x20 ;  /* 0xffffffe0ff137424 */ /* 0x000fe200078e00ff */
[----:B------:R-:W-:Y:S01]  /*0670*/  IADD3 R34, P0, R14, 0x100, RZ ;  /* 0x000001000e227810 */ /* 0x000fe20007f1e0ff */
[----:B------:R-:W0:Y:S02]  /*0680*/  LDGDEPBAR ;  /* 0x00000000000079af */ /* 0x000e240000000000 */
[----:B------:R-:W-:Y:S02]  /*0690*/  IMAD.X R11, RZ, RZ, R13, P1 ;  /* 0x000000ffff0b7224 */ /* 0x000fe400008e060d */
[----:B------:R-:W-:Y:S01]  /*06a0*/  LDGSTS.E.64 [R8+0x5000], desc[UR20][R14.64] ;  /* 0x050000000e087fae */ /* 0x000fe2000b921a54 */
[----:B------:R-:W-:-:S03]  /*06b0*/  IMAD.X R9, RZ, RZ, R15, P0 ;  /* 0x000000ffff097224 */ /* 0x000fc600000e060f */
[----:B------:R-:W0:Y:S01]  /*06c0*/  LDGDEPBAR ;  /* 0x00000000000079af */ /* 0x000e220000000000 */
[----:B------:R-:W-:Y:S06]  /*06d0*/  BAR.SYNC.DEFER_BLOCKING 0x0 ;  /* 0x0000000000007b1d */ /* 0x000fec0000010000 */
[----:B------:R-:W-:Y:S01]  /*06e0*/  @!PT LDS RZ, [RZ] ;  /* 0x00000000fffff984 */ /* 0x000fe20000000800 */
[----:B------:R-:W-:Y:S01]  /*06f0*/  @!PT LDS RZ, [RZ] ;  /* 0x00000000fffff984 */ /* 0x000fe20000000800 */
[----:B------:R-:W-:Y:S01]  /*0700*/  @!PT LDS RZ, [RZ] ;  /* 0x00000000fffff984 */ /* 0x000fe20000000800 */
[----:B------:R-:W-:Y:S04]  /*0710*/  LDGSTS.E.BYPASS.128 [R7+0x1000], desc[UR20][R12.64+0x40] ;  /* 0x010000400c077fae */ /* 0x000fe8000b901c54 */
[----:B------:R-:W0:Y:S04]  /*0720*/  LDGDEPBAR ;  /* 0x00000000000079af */ /* 0x000e280000000000 */
[----:B------:R-:W-:Y:S04]  /*0730*/  LDGSTS.E.64 [R8+0x5800], desc[UR20][R14.64+0x40] ;  /* 0x058000400e087fae */ /* 0x000fe8000b921a54 */
        /* <DEDUP_REMOVED lines=13> */
[----:B------:R2:W-:Y:S04]  /*0810*/  LDGSTS.E.BYPASS.128 [R7+0x3000], desc[UR20][R12.64+0xc0] ;  /* 0x030000c00c077fae */ /* 0x0005e8000b901c54 */
[----:B------:R-:W0:Y:S04]  /*0820*/  LDGDEPBAR ;  /* 0x00000000000079af */ /* 0x000e280000000000 */
[----:B------:R3:W-:Y:S04]  /*0830*/  LDGSTS.E.64 [R8+0x6800], desc[UR20][R14.64+0xc0] ;  /* 0x068000c00e087fae */ /* 0x0007e8000b921a54 */
[----:B------:R-:W0:Y:S01]  /*0840*/  LDGDEPBAR ;  /* 0x00000000000079af */ /* 0x000e220000000000 */
[----:B--2---:R-:W-:-:S04]  /*0850*/  LOP3.LUT R12, R20, 0x40, RZ, 0xc0, !PT ;  /* 0x00000040140c7812 */ /* 0x004fc800078ec0ff */
[C---:B------:R-:W-:Y:S02]  /*0860*/  LOP3.LUT R10, R12.reuse, 0x800000, RZ, 0xfc, !PT ;  /* 0x008000000c0a7812 */ /* 0x040fe400078efcff */
[----:B------:R-:W-:-:S07]  /*0870*/  LOP3.LUT R12, R12, 0x800002, RZ, 0xfc, !PT ;  /* 0x008000020c0c7812 */ /* 0x000fce00078efcff */
.L_x_0:
[----:B------:R-:W2:Y:S01]  /*0880*/  SHFL.IDX PT, R13, R22, RZ, 0x1f ;  /* 0x00001fff160d7589 */ /* 0x000ea200000e0000 */
[----:B------:R-:W-:Y:S01]  /*0890*/  UIADD3 UR4, UR4, 0x1, URZ ;  /* 0x0000000104047890 */ /* 0x000fe2000fffe03f */
[----:B---3--:R-:W-:Y:S01]  /*08a0*/  IMAD.MOV.U32 R14, RZ, RZ, R10 ;  /* 0x000000ffff0e7224 */ /* 0x008fe200078e000a */
[----:B------:R-:W-:-:S04]  /*08b0*/  DEPBAR.LE SB0, 0x6 ;  /* 0x000081800000791a */ /* 0x000fc80000000000 */
[----:B------:R-:W-:Y:S01]  /*08c0*/  UISETP.GE.AND UP0, UPT, UR4, 0x5, UPT ;  /* 0x000000050400788c */ /* 0x000fe2000bf06270 */
[----:B------:R-:W-:Y:S01]  /*08d0*/  BAR.SYNC.DEFER_BLOCKING 0x0 ;  /* 0x0000000000007b1d */ /* 0x000fe20000010000 */
[----:B------:R-:W-:Y:S02]  /*08e0*/  IMAD.MOV.U32 R15, RZ, RZ, -0x7fffffe0 ;  /* 0x80000020ff0f7424 */ /* 0x000fe400078e00ff */
[----:B------:R-:W-:Y:S01]  /*08f0*/  USEL UR16, UR4, URZ, !UP0 ;  /* 0x0000003f04107287 */ /* 0x000fe2000c000000 */
[----:B------:R-:W-:Y:S02]  /*0900*/  VIADD R32, R32, 0x1 ;  /* 0x0000000120207836 */ /* 0x000fe40000000000 */
[----:B------:R-:W-:Y:S01]  /*0910*/  IMAD.MOV.U32 R36, RZ, RZ, R34 ;  /* 0x000000ffff247224 */ /* 0x000fe200078e0022 */
[----:B------:R-:W-:Y:S01]  /*0920*/  ULEA UR4, UR16, UR6, 0xb ;  /* 0x0000000610047291 */ /* 0x000fe2000f8e583f */
[----:B------:R-:W-:Y:S01]  /*0930*/  IMAD.MOV.U32 R37, RZ, RZ, R9 ;  /* 0x000000ffff257224 */ /* 0x000fe200078e0009 */
[----:B------:R-:W-:-:S02]  /*0940*/  ISETP.GE.AND P1, PT, R32, 0x5, PT ;  /* 0x000000052000780c */ /* 0x000fc40003f26270 */
[----:B------:R-:W-:Y:S02]  /*0950*/  UIADD3 UR4, UR4, 0x5000, URZ ;  /* 0x0000500004047890 */ /* 0x000fe4000fffe03f */
[----:B------:R-:W-:Y:S02]  /*0960*/  SEL R32, R32, RZ, !P1 ;  /* 0x000000ff20207207 */ /* 0x000fe40004800000 */
[----:B------:R-:W-:Y:S01]  /*0970*/  USHF.R.U32.HI UR4, URZ, 0x4, UR4 ;  /* 0x000000043f047899 */ /* 0x000fe20008011604 */
[----:B--2---:R-:W-:Y:S01]  /*0980*/  R2UR UR5, R13 ;  /* 0x000000000d0572ca */ /* 0x004fe200000e0000 */
[----:B------:R-:W-:Y:S02]  /*0990*/  IMAD.MOV.U32 R13, RZ, RZ, R14 ;  /* 0x000000ffff0d7224 */ /* 0x000fe400078e000e */
[----:B------:R-:W-:Y:S01]  /*09a0*/  ULOP3.LUT UR4, UR4, 0x3fff, URZ, 0xc0, !UPT ;  /* 0x00003fff04047892 */ /* 0x000fe2000f8ec03f */
[C---:B------:R-:W-:Y:S02]  /*09b0*/  IMAD R33, R32.reuse, 0x800, R8 ;  /* 0x0000080020217824 */ /* 0x040fe400078e0208 */
[----:B------:R-:W-:Y:S01]  /*09c0*/  VIADD R9, R32, 0x1 ;  /* 0x0000000120097836 */ /* 0x000fe20000000000 */
[----:B------:R-:W-:-:S03]  /*09d0*/  WARPGROUP.ARRIVE ;  /* 0x00000000000079c5 */ /* 0x000fc60000000000 */
[----:B------:R-:W-:Y:S01]  /*09e0*/  UMOV UR9, UR4 ;  /* 0x0000000400097c82 */ /* 0x000fe20008000000 */
[C---:B------:R-:W-:Y:S02]  /*09f0*/  ISETP.GE.AND P1, PT, R9.reuse, 0x5, PT ;  /* 0x000000050900780c */ /* 0x040fe40003f26270 */
[----:B------:R-:W-:Y:S01]  /*0a00*/  USHF.L.U32 UR7, UR5, 0x6, URZ ;  /* 0x0000000605077899 */ /* 0x000fe2000800063f */
[----:B------:R-:W-:Y:S01]  /*0a10*/  IADD3 R16, P0, R13, UR9, RZ ;  /* 0x000000090d107c10 */ /* 0x000fe2000ff1e0ff */
[----:B------:R-:W-:Y:S01]  /*0a20*/  ULEA UR5, UR16, UR6, 0xc ;  /* 0x0000000610057291 */ /* 0x000fe2000f8e603f */
[----:B------:R-:W-:Y:S01]  /*0a30*/  IMAD.MOV.U32 R13, RZ, RZ, R15 ;  /* 0x000000ffff0d7224 */ /* 0x000fe200078e000f */
[----:B------:R-:W-:Y:S01]  /*0a40*/  ULOP3.LUT UR7, UR7, 0xc0, URZ, 0xc0, !UPT ;  /* 0x000000c007077892 */ /* 0x000fe2000f8ec03f */
[----:B------:R-:W-:Y:S01]  /*0a50*/  R2UR UR10, R16 ;  /* 0x00000000100a72ca */ /* 0x000fe200000e0000 */
[----:B------:R-:W-:Y:S01]  /*0a60*/  USHF.R.U32.HI UR8, URZ, 0x4, UR5 ;  /* 0x000000043f087899 */ /* 0x000fe20008011605 */
[----:B------:R-:W-:Y:S01]  /*0a70*/  IMAD.MOV.U32 R16, RZ, RZ, R12 ;  /* 0x000000ffff107224 */ /* 0x000fe200078e000c */
[----:B------:R-:W-:Y:S01]  /*0a80*/  UIADD3 UR16, UR16, 0x1, URZ ;  /* 0x0000000110107890 */ /* 0x000fe2000fffe03f */
[----:B------:R-:W-:Y:S01]  /*0a90*/  SEL R9, R9, RZ, !P1 ;  /* 0x000000ff09097207 */ /* 0x000fe20004800000 */
[----:B------:R-:W-:Y:S01]  /*0aa0*/  UMOV UR5, URZ ;  /* 0x0000003f00057c82 */ /* 0x000fe20008000000 */
[----:B------:R-:W-:Y:S01]  /*0ab0*/  ULOP3.LUT UR8, UR8, 0x3fff, URZ, 0xc0, !UPT ;  /* 0x00003fff08087892 */ /* 0x000fe2000f8ec03f */
[----:B------:R-:W-:-:S02]  /*0ac0*/  UMOV UR9, UR5 ;  /* 0x0000000500097c82 */ /* 0x000fc40008000000 */
[----:B------:R-:W-:Y:S01]  /*0ad0*/  IMAD R35, R9, 0x800, R8 ;  /* 0x0000080009237824 */ /* 0x000fe200078e0208 */
[----:B------:R-:W-:Y:S01]  /*0ae0*/  IADD3.X R17, R13, UR9, RZ, P0, !PT ;  /* 0x000000090d117c10 */ /* 0x000fe200087fe4ff */
[----:B------:R-:W-:Y:S01]  /*0af0*/  UIADD3 UR12, UP0, UR7, UR8, URZ ;  /* 0x00000008070c7290 */ /* 0x000fe2000ff1e03f */
[----:B------:R-:W-:Y:S02]  /*0b00*/  IMAD.MOV.U32 R13, RZ, RZ, -0x7fffffe0 ;  /* 0x80000020ff0d7424 */ /* 0x000fe400078e00ff */
[----:B------:R-:W-:Y:S01]  /*0b10*/  R2UR UR11, R17 ;  /* 0x00000000110b72ca */ /* 0x000fe200000e0000 */
[----:B------:R-:W-:Y:S01]  /*0b20*/  UIADD3.X UR13, URZ, URZ, URZ, UP0, !UPT ;  /* 0x0000003f3f0d7290 */ /* 0x000fe200087fe43f */
[----:B------:R-:W-:Y:S01]  /*0b30*/  IMAD.MOV.U32 R17, RZ, RZ, R13 ;  /* 0x000000ffff117224 */ /* 0x000fe200078e000d */
[----:B------:R-:W-:Y:S02]  /*0b40*/  ULOP3.LUT UR8, UR12, 0x1000000, URZ, 0xfc, !UPT ;  /* 0x010000000c087892 */ /* 0x000fe4000f8efc3f */
[----:B------:R-:W-:-:S02]  /*0b50*/  ULOP3.LUT UR9, UR13, 0x80000020, URZ, 0xfc, !UPT ;  /* 0x800000200d097892 */ /* 0x000fc4000f8efc3f */
[----:B------:R-:W-:-:S07]  /*0b60*/  UISETP.GE.AND UP0, UPT, UR16, 0x5, UPT ;  /* 0x000000051000788c */ /* 0x000fce000bf06270 */
[----:B------:R-:W-:Y:S01]  /*0b70*/  HGMMA.64x16x16.F32.BF16 R24, gdesc[UR8], R24 ;  /* 0x00200000081879f0 */ /* 0x000fe20008701818 */
[----:B------:R-:W-:Y:S01]  /*0b80*/  UMOV UR8, UR4 ;  /* 0x0000000400087c82 */ /* 0x000fe20008000000 */
[----:B------:R-:W-:Y:S01]  /*0b90*/  UMOV UR9, 0x80000020 ;  /* 0x8000002000097882 */ /* 0x000fe20000000000 */
[----:B------:R-:W-:Y:S01]  /*0ba0*/  IADD3 R16, P0, R16, UR8, RZ ;  /* 0x0000000810107c10 */ /* 0x000fe2000ff1e0ff */
[----:B------:R-:W-:Y:S01]  /*0bb0*/  UMOV UR8, 0x1000002 ;  /* 0x0100000200087882 */ /* 0x000fe20000000000 */
[----:B------:R-:W-:Y:S02]  /*0bc0*/  USEL UR10, UR16, URZ, !UP0 ;  /* 0x0000003f100a7287 */ /* 0x000fe4000c000000 */
[----:B------:R-:W-:Y:S01]  /*0bd0*/  IADD3.X R17, R17, UR5, RZ, P0, !PT ;  /* 0x0000000511117c10 */ /* 0x000fe200087fe4ff */
[----:B------:R-:W-:Y:S01]  /*0be0*/  UIADD3.64 UR12, UR12, UR8, URZ ;  /* 0x000000080c0c7297 */ /* 0x000fe2000fffe03f */
[----:B------:R-:W-:Y:S01]  /*0bf0*/  R2UR UR14, R16 ;  /* 0x00000000100e72ca */ /* 0x000fe200000e0000 */
[----:B------:R-:W-:Y:S01]  /*0c00*/  ULEA UR4, UR10, UR6, 0xb ;  /* 0x000000060a047291 */ /* 0x000fe2000f8e583f */
[----:B------:R-:W-:Y:S01]  /*0c10*/  R2UR UR15, R17 ;  /* 0x00000000110f72ca */ /* 0x000fe200000e0000 */
[----:B------:R-:W-:Y:S01]  /*0c20*/  IMAD.MOV.U32 R16, RZ, RZ, R14 ;  /* 0x000000ffff107224 */ /* 0x000fe200078e000e */
[----:B------:R-:W-:Y:S01]  /*0c30*/  UMOV UR5, URZ ;  /* 0x0000003f00057c82 */ /* 0x000fe20008000000 */
[----:B------:R-:W-:Y:S01]  /*0c40*/  UIADD3 UR4, UR4, 0x5000, URZ ;  /* 0x0000500004047890 */ /* 0x000fe2000fffe03f */
[----:B------:R-:W-:-:S03]  /*0c50*/  IMAD.MOV.U32 R17, RZ, RZ, R15 ;  /* 0x000000ffff117224 */ /* 0x000fc600078e000f */
[----:B------:R-:W-:-:S04]  /*0c60*/  USHF.R.U32.HI UR4, URZ, 0x4, UR4 ;  /* 0x000000043f047899 */ /* 0x000fc80008011604 */
[----:B------:R-:W-:-:S07]  /*0c70*/  ULOP3.LUT UR4, UR4, 0x3fff, URZ, 0xc0, !UPT ;  /* 0x00003fff04047892 */ /* 0x000fce000f8ec03f */
[----:B------:R-:W-:Y:S02]  /*0c80*/  UMOV UR11, UR4 ;  /* 0x00000004000b7c82 */ /* 0x000fe40008000000 */
[----:B------:R-:W-:Y:S01]  /*0c90*/  IADD3 R16, P0, R16, UR11, RZ ;  /* 0x0000000b10107c10 */ /* 0x000fe2000ff1e0ff */
[----:B------:R-:W-:-:S03]  /*0ca0*/  UMOV UR11, UR5 ;  /* 0x00000005000b7c82 */ /* 0x000fc60008000000 */
[----:B------:R-:W-:Y:S01]  /*0cb0*/  IADD3.X R17, R17, UR11, RZ, P0, !PT ;  /* 0x0000000b11117c10 */ /* 0x000fe200087fe4ff */
[----:B------:R-:W-:Y:S01]  /*0cc0*/  UMOV UR11, UR4 ;  /* 0x00000004000b7c82 */ /* 0x000fe20008000000 */
[----:B------:R-:W-:Y:S02]  /*0cd0*/  ULEA UR4, UR10, UR6, 0xc ;  /* 0x000000060a047291 */ /* 0x000fe4000f8e603f */
[----:B------:R-:W-:Y:S02]  /*0ce0*/  UIADD3 UR10, UR10, 0x1, URZ ;  /* 0x000000010a0a7890 */ /* 0x000fe4000fffe03f */
[----:B------:R-:W-:-:S04]  /*0cf0*/  USHF.R.U32.HI UR4, URZ, 0x4, UR4 ;  /* 0x000000043f047899 */ /* 0x000fc80008011604 */
[----:B------:R-:W-:-:S04]  /*0d00*/  ULOP3.LUT UR4, UR4, 0x3fff, URZ, 0xc0, !UPT ;  /* 0x00003fff04047892 */ /* 0x000fc8000f8ec03f */
[----:B------:R-:W-:Y:S01]  /*0d10*/  UIADD3 UR16, UP0, UR7, UR4, URZ ;  /* 0x0000000407107290 */ /* 0x000fe2000ff1e03f */
[----:B------:R-:W-:Y:S01]  /*0d20*/  HGMMA.64x16x16.F32.BF16 R24, gdesc[UR12], R24, gsb0 ;  /* 0x002000000c1879f0 */ /* 0x000fe20008001818 */
[----:B------:R-:W-:Y:S01]  /*0d30*/  R2UR UR14, R16 ;  /* 0x00000000100e72ca */ /* 0x000fe200000e0000 */
[----:B------:R-:W-:Y:S01]  /*0d40*/  IMAD.MOV.U32 R16, RZ, RZ, R12 ;  /* 0x000000ffff107224 */ /* 0x000fe200078e000c */
[----:B------:R-:W-:Y:S01]  /*0d50*/  R2UR UR15, R17 ;  /* 0x00000000110f72ca */ /* 0x000fe200000e0000 */
[----:B------:R-:W-:Y:S01]  /*0d60*/  IMAD.MOV.U32 R17, RZ, RZ, R13 ;  /* 0x000000ffff117224 */ /* 0x000fe200078e000d */
[----:B------:R-:W-:Y:S02]  /*0d70*/  UIADD3.X UR17, URZ, URZ, URZ, UP0, !UPT ;  /* 0x0000003f3f117290 */ /* 0x000fe400087fe43f */
[----:B------:R-:W-:Y:S01]  /*0d80*/  IADD3 R16, P0, R16, UR11, RZ ;  /* 0x0000000b10107c10 */ /* 0x000fe2000ff1e0ff */
[----:B------:R-:W-:Y:S02]  /*0d90*/  ULOP3.LUT UR12, UR16, 0x1000000, URZ, 0xfc, !UPT ;  /* 0x01000000100c7892 */ /* 0x000fe4000f8efc3f */
[----:B------:R-:W-:Y:S01]  /*0da0*/  ULOP3.LUT UR13, UR17, 0x80000020, URZ, 0xfc, !UPT ;  /* 0x80000020110d7892 */ /* 0x000fe2000f8efc3f */
[----:B------:R-:W-:Y:S01]  /*0db0*/  R2UR UR18, R16 ;  /* 0x00000000101272ca */ /* 0x000fe200000e0000 */
[----:B------:R-:W-:Y:S01]  /*0dc0*/  VIADD R16, R19, 0x20 ;  /* 0x0000002013107836 */ /* 0x000fe20000000000 */
[----:B------:R-:W-:Y:S01]  /*0dd0*/  IADD3.X R17, R17, UR5, RZ, P0, !PT ;  /* 0x0000000511117c10 */ /* 0x000fe200087fe4ff */
[----:B------:R-:W-:-:S02]  /*0de0*/  UIADD3.64 UR16, UR16, UR8, URZ ;  /* 0x0000000810107297 */ /* 0x000fc4000fffe03f */
[----:B------:R-:W-:Y:S01]  /*0df0*/  UISETP.GE.AND UP0, UPT, UR10, 0x5, UPT ;  /* 0x000000050a00788c */ /* 0x000fe2000bf06270 */
[----:B------:R-:W-:Y:S01]  /*0e00*/  ISETP.GE.U32.AND P0, PT, R16, 0xb80, PT ;  /* 0x00000b801000780c */ /* 0x000fe20003f06070 */
[----:B------:R-:W-:Y:S01]  /*0e10*/  IMAD.MOV.U32 R16, RZ, RZ, R18 ;  /* 0x000000ffff107224 */ /* 0x000fe200078e0012 */
[----:B------:R-:W-:Y:S01]  /*0e20*/  R2UR UR19, R17 ;  /* 0x00000000111372ca */ /* 0x000fe200000e0000 */
[----:B------:R-:W-:Y:S01]  /*0e30*/  IMAD.MOV.U32 R17, RZ, RZ, R11 ;  /* 0x000000ffff117224 */ /* 0x000fe200078e000b */
[----:B------:R-:W-:Y:S01]  /*0e40*/  UMOV UR5, URZ ;  /* 0x0000003f00057c82 */ /* 0x000fe20008000000 */
[----:B------:R-:W-:Y:S02]  /*0e50*/  IMAD R11, R32, 0x1000, R7 ;  /* 0x00001000200b7824 */ /* 0x000fe400078e0207 */
[----:B------:R-:W-:Y:S01]  /*0e60*/  IMAD.MOV.U32 R18, RZ, RZ, R14 ;  /* 0x000000ffff127224 */ /* 0x000fe200078e000e */
[----:B------:R-:W-:Y:S02]  /*0e70*/  WARPGROUP.DEPBAR.LE gsb0, 0x1 ;  /* 0x00008000000079c5 */ /* 0x000fe40000010100 */
[----:B------:R-:W-:Y:S06]  /*0e80*/  BAR.SYNC.DEFER_BLOCKING 0x0 ;  /* 0x0000000000007b1d */ /* 0x000fec0000010000 */
[----:B------:R-:W-:Y:S01]  /*0e90*/  @!PT LDS RZ, [RZ] ;  /* 0x00000000fffff984 */ /* 0x000fe20000000800 */
[----:B------:R-:W-:Y:S01]  /*0ea0*/  @!PT LDS RZ, [RZ] ;  /* 0x00000000fffff984 */ /* 0x000fe20000000800 */
[----:B------:R-:W-:Y:S01]  /*0eb0*/  @!PT LDS RZ, [RZ] ;  /* 0x00000000fffff984 */ /* 0x000fe20000000800 */
[----:B------:R2:W-:Y:S04]  /*0ec0*/  LDGSTS.E.BYPASS.128 [R11], desc[UR20][R16.64], !P0 ;  /* 0x00000000100b7fae */ /* 0x0005e8000c101c54 */
[----:B------:R-:W0:Y:S04]  /*0ed0*/  LDGDEPBAR ;  /* 0x00000000000079af */ /* 0x000e280000000000 */
[----:B------:R-:W-:Y:S04]  /*0ee0*/  LDGSTS.E.64 [R33+0x5000], desc[UR20][R36.64], !P0 ;  /* 0x0500000024217fae */ /* 0x000fe8000c121a54 */
[----:B------:R-:W0:Y:S01]  /*0ef0*/  LDGDEPBAR ;  /* 0x00000000000079af */ /* 0x000e220000000000 */
[----:B--2---:R-:W-:-:S05]  /*0f00*/  VIADD R11, R19, 0x40 ;  /* 0x00000040130b7836 */ /* 0x004fca0000000000 */
[----:B------:R-:W-:Y:S01]  /*0f10*/  ISETP.GE.U32.AND P0, PT, R11, 0xb80, PT ;  /* 0x00000b800b00780c */ /* 0x000fe20003f06070 */
[C---:B------:R-:W-:Y:S02]  /*0f20*/  IMAD R11, R9.reuse, 0x1000, R7 ;  /* 0x00001000090b7824 */ /* 0x040fe400078e0207 */
[----:B------:R-:W-:-:S05]  /*0f30*/  VIADD R9, R9, 0x1 ;  /* 0x0000000109097836 */ /* 0x000fca0000000000 */
[----:B------:R-:W-:-:S04]  /*0f40*/  ISETP.GE.AND P1, PT, R9, 0x5, PT ;  /* 0x000000050900780c */ /* 0x000fc80003f26270 */
[----:B------:R-:W-:Y:S01]  /*0f50*/  SEL R9, R9, RZ, !P1 ;  /* 0x000000ff09097207 */ /* 0x000fe20004800000 */
[----:B------:R-:W-:-:S04]  /*0f60*/  DEPBAR.LE SB0, 0x6 ;  /* 0x000081800000791a */ /* 0x000fc80000000000 */
[----:B------:R-:W-:Y:S06]  /*0f70*/  BAR.SYNC.DEFER_BLOCKING 0x0 ;  /* 0x0000000000007b1d */ /* 0x000fec0000010000 */
[----:B------:R-:W-:-:S06]  /*0f80*/  WARPGROUP.ARRIVE ;  /* 0x00000000000079c5 */ /* 0x000fcc0000000000 */
[----:B------:R-:W-:Y:S04]  /*0f90*/  HGMMA.64x16x16.F32.BF16 R24, gdesc[UR12], R24 ;  /* 0x002000000c1879f0 */ /* 0x000fe80008701818 */
[----:B------:R-:W-:Y:S01]  /*0fa0*/  HGMMA.64x16x16.F32.BF16 R24, gdesc[UR16], R24, gsb0 ;  /* 0x00200000101879f0 */ /* 0x000fe20008001818 */
[----:B------:R-:W-:-:S04]  /*0fb0*/  USEL UR16, UR10, URZ, !UP0 ;  /* 0x0000003f0a107287 */ /* 0x000fc8000c000000 */
[----:B------:R-:W-:-:S04]  /*0fc0*/  ULEA UR4, UR16, UR6, 0xb ;  /* 0x0000000610047291 */ /* 0x000fc8000f8e583f */
[----:B------:R-:W-:-:S04]  /*0fd0*/  UIADD3 UR4, UR4, 0x5000, URZ ;  /* 0x0000500004047890 */ /* 0x000fc8000fffe03f */
[----:B------:R-:W-:-:S04]  /*0fe0*/  USHF.R.U32.HI UR4, URZ, 0x4, UR4 ;  /* 0x000000043f047899 */ /* 0x000fc80008011604 */
[----:B------:R-:W-:-:S07]  /*0ff0*/  ULOP3.LUT UR4, UR4, 0x3fff, URZ, 0xc0, !UPT ;  /* 0x00003fff04047892 */ /* 0x000fce000f8ec03f */
[----:B------:R-:W-:Y:S01]  /*1000*/  UMOV UR10, UR4 ;  /* 0x00000004000a7c82 */ /* 0x000fe20008000000 */
[----:B------:R-:W-:Y:S02]  /*1010*/  WARPGROUP.DEPBAR.LE gsb0, 0x1 ;  /* 0x00008000000079c5 */ /* 0x000fe40000010100 */
[----:B------:R-:W-:Y:S06]  /*1020*/  BAR.SYNC.DEFER_BLOCKING 0x0 ;  /* 0x0000000000007b1d */ /* 0x000fec0000010000 */
[----:B------:R-:W-:Y:S01]  /*1030*/  @!PT LDS RZ, [RZ] ;  /* 0x00000000fffff984 */ /* 0x000fe20000000800 */
[----:B------:R-:W-:Y:S01]  /*1040*/  @!PT LDS RZ, [RZ] ;  /* 0x00000000fffff984 */ /* 0x000fe20000000800 */
[----:B------:R-:W-:Y:S01]  /*1050*/  @!PT LDS RZ, [RZ] ;  /* 0x00000000fffff984 */ /* 0x000fe20000000800 */
[----:B------:R2:W-:Y:S04]  /*1060*/  LDGSTS.E.BYPASS.128 [R11], desc[UR20][R16.64+0x40], !P0 ;  /* 0x00000040100b7fae */ /* 0x0005e8000c101c54 */
[----:B------:R-:W0:Y:S04]  /*1070*/  LDGDEPBAR ;  /* 0x00000000000079af */ /* 0x000e280000000000 */
[----:B------:R4:W-:Y:S01]  /*1080*/  LDGSTS.E.64 [R35+0x5000], desc[UR20][R36.64+0x40], !P0 ;  /* 0x0500004024237fae */ /* 0x0009e2000c121a54 */
[----:B------:R-:W-:Y:S01]  /*1090*/  IADD3 R32, P0, R18, UR10, RZ ;  /* 0x0000000a12207c10 */ /* 0x000fe2000ff1e0ff */
[----:B------:R-:W-:Y:S01]  /*10a0*/  IMAD.MOV.U32 R18, RZ, RZ, R15 ;  /* 0x000000ffff127224 */ /* 0x000fe200078e000f */
[----:B------:R-:W-:Y:S01]  /*10b0*/  UMOV UR10, UR5 ;  /* 0x00000005000a7c82 */ /* 0x000fe20008000000 */
[----:B------:R-:W0:Y:S01]  /*10c0*/  LDGDEPBAR ;  /* 0x00000000000079af */ /* 0x000e220000000000 */
[----:B------:R-:W-:Y:S01]  /*10d0*/  R2UR UR14, R32 ;  /* 0x00000000200e72ca */ /* 0x000fe200000e0000 */
[----:B--2---:R-:W-:Y:S01]  /*10e0*/  IMAD.MOV.U32 R11, RZ, RZ, R12 ;  /* 0x000000ffff0b7224 */ /* 0x004fe200078e000c */
[----:B------:R-:W-:Y:S01]  /*10f0*/  IADD3.X R33, R18, UR10, RZ, P0, !PT ;  /* 0x0000000a12217c10 */ /* 0x000fe200087fe4ff */
[----:B------:R-:W-:Y:S01]  /*1100*/  ULEA UR10, UR16, UR6, 0xc ;  /* 0x00000006100a7291 */ /* 0x000fe2000f8e603f */
[----:B------:R-:W-:Y:S01]  /*1110*/  IMAD.MOV.U32 R18, RZ, RZ, R14 ;  /* 0x000000ffff127224 */ /* 0x000fe200078e000e */
[----:B------:R-:W-:Y:S01]  /*1120*/  UIADD3 UR16, UR16, 0x1, URZ ;  /* 0x0000000110107890 */ /* 0x000fe2000fffe03f */
[----:B------:R-:W-:Y:S01]  /*1130*/  R2UR UR15, R33 ;  /* 0x00000000210f72ca */ /* 0x000fe200000e0000 */
[----:B------:R-:W-:Y:S01]  /*1140*/  USHF.R.U32.HI UR10, URZ, 0x4, UR10 ;  /* 0x000000043f0a7899 */ /* 0x000fe2000801160a */
[----:B----4-:R-:W-:-:S03]  /*1150*/  IMAD R35, R9, 0x800, R8 ;  /* 0x0000080009237824 */ /* 0x010fc600078e0208 */
[----:B------:R-:W-:-:S04]  /*1160*/  ULOP3.LUT UR10, UR10, 0x3fff, URZ, 0xc0, !UPT ;  /* 0x00003fff0a0a7892 */ /* 0x000fc8000f8ec03f */
[----:B------:R-:W-:-:S04]  /*1170*/  UIADD3 UR10, UP0, UR7, UR10, URZ ;  /* 0x0000000a070a7290 */ /* 0x000fc8000ff1e03f */
[----:B------:R-:W-:Y:S02]  /*1180*/  UIADD3.X UR11, URZ, URZ, URZ, UP0, !UPT ;  /* 0x0000003f3f0b7290 */ /* 0x000fe400087fe43f */
[----:B------:R-:W-:Y:S01]  /*1190*/  ULOP3.LUT UR12, UR10, 0x1000000, URZ, 0xfc, !UPT ;  /* 0x010000000a0c7892 */ /* 0x000fe2000f8efc3f */
[----:B------:R-:W-:-:S04]  /*11a0*/  DEPBAR.LE SB0, 0x6 ;  /* 0x000081800000791a */ /* 0x000fc80000000000 */
[----:B------:R-:W-:Y:S01]  /*11b0*/  BAR.SYNC.DEFER_BLOCKING 0x0 ;  /* 0x0000000000007b1d */ /* 0x000fe20000010000 */
[----:B------:R-:W-:Y:S02]  /*11c0*/  ULOP3.LUT UR13, UR11, 0x80000020, URZ, 0xfc, !UPT ;  /* 0x800000200b0d7892 */ /* 0x000fe4000f8efc3f */
[----:B------:R-:W-:-:S04]  /*11d0*/  UISETP.GE.AND UP0, UPT, UR16, 0x5, UPT ;  /* 0x000000051000788c */ /* 0x000fc8000bf06270 */
[----:B------:R-:W-:Y:S01]  /*11e0*/  USEL UR16, UR16, URZ, !UP0 ;  /* 0x0000003f10107287 */ /* 0x000fe2000c000000 */
[----:B------:R-:W-:-:S06]  /*11f0*/  WARPGROUP.ARRIVE ;  /* 0x00000000000079c5 */ /* 0x000fcc0000000000 */
[----:B------:R-:W-:Y:S01]  /*1200*/  HGMMA.64x16x16.F32.BF16 R24, gdesc[UR12], R24 ;  /* 0x002000000c1879f0 */ /* 0x000fe20008701818 */
[----:B------:R-:W-:Y:S01]  /*1210*/  UMOV UR12, UR4 ;  /* 0x00000004000c7c82 */ /* 0x000fe20008000000 */
[----:B------:R-:W-:Y:S01]  /*1220*/  ULEA UR4, UR16, UR6, 0xb ;  /* 0x0000000610047291 */ /* 0x000fe2000f8e583f */
[----:B------:R-:W-:Y:S01]  /*1230*/  IADD3 R32, P0, R11, UR12, RZ ;  /* 0x0000000c0b207c10 */ /* 0x000fe2000ff1e0ff */
[----:B------:R-:W-:Y:S01]  /*1240*/  IMAD.MOV.U32 R11, RZ, RZ, R13 ;  /* 0x000000ffff0b7224 */ /* 0x000fe200078e000d */
[----:B------:R-:W-:Y:S02]  /*1250*/  UIADD3.64 UR12, UR10, UR8, URZ ;  /* 0x000000080a0c7297 */ /* 0x000fe4000fffe03f */
[----:B------:R-:W-:Y:S01]  /*1260*/  R2UR UR14, R32 ;  /* 0x00000000200e72ca */ /* 0x000fe200000e0000 */
[----:B------:R-:W-:Y:S01]  /*1270*/  UIADD3 UR4, UR4, 0x5000, URZ ;  /* 0x0000500004047890 */ /* 0x000fe2000fffe03f */
[----:B------:R-:W-:Y:S01]  /*1280*/  IADD3.X R33, R11, UR5, RZ, P0, !PT ;  /* 0x000000050b217c10 */ /* 0x000fe200087fe4ff */
[----:B------:R-:W-:Y:S01]  /*1290*/  VIADD R11, R19, 0x60 ;  /* 0x00000060130b7836 */ /* 0x000fe20000000000 */
[----:B------:R-:W-:Y:S01]  /*12a0*/  UMOV UR5, URZ ;  /* 0x0000003f00057c82 */ /* 0x000fe20008000000 */
[----:B------:R-:W-:Y:S01]  /*12b0*/  USHF.R.U32.HI UR4, URZ, 0x4, UR4 ;  /* 0x000000043f047899 */ /* 0x000fe20008011604 */
[----:B------:R-:W-:-:S02]  /*12c0*/  R2UR UR15, R33 ;  /* 0x00000000210f72ca */ /* 0x000fc400000e0000 */
[----:B------:R-:W-:Y:S01]  /*12d0*/  ISETP.GE.U32.AND P0, PT, R11, 0xb80, PT ;  /* 0x00000b800b00780c */ /* 0x000fe20003f06070 */
[C---:B------:R-:W-:Y:S01]  /*12e0*/  IMAD R11, R9.reuse, 0x1000, R7 ;  /* 0x00001000090b7824 */ /* 0x040fe200078e0207 */
[----:B------:R-:W-:Y:S01]  /*12f0*/  ULOP3.LUT UR4, UR4, 0x3fff, URZ, 0xc0, !UPT ;  /* 0x00003fff04047892 */ /* 0x000fe2000f8ec03f */
[----:B------:R-:W-:-:S05]  /*1300*/  VIADD R9, R9, 0x1 ;  /* 0x0000000109097836 */ /* 0x000fca0000000000 */
[----:B------:R-:W-:Y:S01]  /*1310*/  ISETP.GE.AND P1, PT, R9, 0x5, PT ;  /* 0x000000050900780c */ /* 0x000fe20003f26270 */
[----:B------:R-:W-:-:S03]  /*1320*/  UMOV UR10, UR4 ;  /* 0x00000004000a7c82 */ /* 0x000fc60008000000 */
[----:B------:R-:W-:Y:S01]  /*1330*/  SEL R9, R9, RZ, !P1 ;  /* 0x000000ff09097207 */ /* 0x000fe20004800000 */
[----:B------:R-:W-:Y:S03]  /*1340*/  HGMMA.64x16x16.F32.BF16 R24, gdesc[UR12], R24, gsb0 ;  /* 0x002000000c1879f0 */ /* 0x000fe60008001818 */
        /* <DEDUP_REMOVED lines=59> */
[----:B------:R-:W-:Y:S01]  /*1700*/  LDGSTS.E.64 [R35+0x5000], desc[UR20][R36.64+0xc0], !P0 ;  /* 0x050000c024237fae */ /* 0x000fe2000c121a54 */
        /* <DEDUP_REMOVED lines=8> */
[----:B------:R-:W-:-:S02]  /*1790*/  IMAD.MOV.U32 R18, RZ, RZ, R14 ;  /* 0x000000ffff127224 */ /* 0x000fc400078e000e */
[----:B------:R-:W-:Y:S01]  /*17a0*/  R2UR UR15, R33 ;  /* 0x00000000210f72ca */ /* 0x000fe200000e0000 */
[----:B------:R-:W-:-:S04]  /*17b0*/  USHF.R.U32.HI UR10, URZ, 0x4, UR10 ;  /* 0x000000043f0a7899 */ /* 0x000fc8000801160a */
[----:B------:R-:W-:-:S04]  /*17c0*/  ULOP3.LUT UR10, UR10, 0x3fff, URZ, 0xc0, !UPT ;  /* 0x00003fff0a0a7892 */ /* 0x000fc8000f8ec03f */
[----:B------:R-:W-:-:S04]  /*17d0*/  UIADD3 UR10, UP0, UR7, UR10, URZ ;  /* 0x0000000a070a7290 */ /* 0x000fc8000ff1e03f */
[----:B------:R-:W-:Y:S02]  /*17e0*/  UIADD3.X UR11, URZ, URZ, URZ, UP0, !UPT ;  /* 0x0000003f3f0b7290 */ /* 0x000fe400087fe43f */
[----:B------:R-:W-:Y:S01]  /*17f0*/  ULOP3.LUT UR12, UR10, 0x1000000, URZ, 0xfc, !UPT ;  /* 0x010000000a0c7892 */ /* 0x000fe2000f8efc3f */
[----:B------:R-:W-:-:S04]  /*1800*/  DEPBAR.LE SB0, 0x6 ;  /* 0x000081800000791a */ /* 0x000fc80000000000 */
[----:B------:R-:W-:Y:S01]  /*1810*/  BAR.SYNC.DEFER_BLOCKING 0x0 ;  /* 0x0000000000007b1d */ /* 0x000fe20000010000 */
[----:B------:R-:W-:-:S05]  /*1820*/  ULOP3.LUT UR13, UR11, 0x80000020, URZ, 0xfc, !UPT ;  /* 0x800000200b0d7892 */ /* 0x000fca000f8efc3f */
[----:B------:R-:W-:-:S06]  /*1830*/  WARPGROUP.ARRIVE ;  /* 0x00000000000079c5 */ /* 0x000fcc0000000000 */
[----:B------:R-:W-:Y:S01]  /*1840*/  HGMMA.64x16x16.F32.BF16 R24, gdesc[UR12], R24 ;  /* 0x002000000c1879f0 */ /* 0x000fe20008701818 */
[----:B------:R-:W-:Y:S01]  /*1850*/  UMOV UR12, UR4 ;  /* 0x00000004000c7c82 */ /* 0x000fe20008000000 */
[----:B------:R-:W-:Y:S01]  /*1860*/  UIADD3 UR4, UR16, 0x1, URZ ;  /* 0x0000000110047890 */ /* 0x000fe2000fffe03f */
[----:B------:R-:W-:Y:S01]  /*1870*/  IADD3 R32, P0, R11, UR12, RZ ;  /* 0x0000000c0b207c10 */ /* 0x000fe2000ff1e0ff */
[----:B------:R-:W-:Y:S01]  /*1880*/  IMAD.MOV.U32 R11, RZ, RZ, R13 ;  /* 0x000000ffff0b7224 */ /* 0x000fe200078e000d */
[----:B------:R-:W-:Y:S02]  /*1890*/  UIADD3.64 UR12, UR10, UR8, URZ ;  /* 0x000000080a0c7297 */ /* 0x000fe4000fffe03f */
[----:B------:R-:W-:Y:S01]  /*18a0*/  R2UR UR14, R32 ;  /* 0x00000000200e72ca */ /* 0x000fe200000e0000 */
[----:B------:R-:W-:Y:S01]  /*18b0*/  UISETP.GE.AND UP0, UPT, UR4, 0x5, UPT ;  /* 0x000000050400788c */ /* 0x000fe2000bf06270 */
[----:B------:R-:W-:Y:S01]  /*18c0*/  IADD3.X R33, R11, UR5, RZ, P0, !PT ;  /* 0x000000050b217c10 */ /* 0x000fe200087fe4ff */
[----:B------:R-:W-:-:S02]  /*18d0*/  VIADD R11, R19, 0xa0 ;  /* 0x000000a0130b7836 */ /* 0x000fc40000000000 */
[----:B------:R-:W-:Y:S01]  /*18e0*/  USEL UR18, UR4, URZ, !UP0 ;  /* 0x0000003f04127287 */ /* 0x000fe2000c000000 */
[----:B------:R-:W-:Y:S01]  /*18f0*/  R2UR UR15, R33 ;  /* 0x00000000210f72ca */ /* 0x000fe200000e0000 */
[----:B------:R-:W-:Y:S01]  /*1900*/  IMAD R33, R9, 0x800, R8 ;  /* 0x0000080009217824 */ /* 0x000fe200078e0208 */
[----:B------:R-:W-:Y:S01]  /*1910*/  ISETP.GE.U32.AND P0, PT, R11, 0xb80, PT ;  /* 0x00000b800b00780c */ /* 0x000fe20003f06070 */
[C---:B------:R-:W-:Y:S01]  /*1920*/  IMAD R11, R9.reuse, 0x1000, R7 ;  /* 0x00001000090b7824 */ /* 0x040fe200078e0207 */
[----:B------:R-:W-:Y:S01]  /*1930*/  ULEA UR4, UR18, UR6, 0xb ;  /* 0x0000000612047291 */ /* 0x000fe2000f8e583f */
[----:B------:R-:W-:Y:S01]  /*1940*/  VIADD R9, R9, 0x1 ;  /* 0x0000000109097836 */ /* 0x000fe20000000000 */
[----:B------:R-:W-:Y:S01]  /*1950*/  ULEA UR5, UR18, UR6, 0xc ;  /* 0x0000000612057291 */ /* 0x000fe2000f8e603f */
[----:B------:R-:W-:Y:S01]  /*1960*/  VIADD R19, R19, 0xc0 ;  /* 0x000000c013137836 */ /* 0x000fe20000000000 */
[----:B------:R-:W-:Y:S02]  /*1970*/  UIADD3 UR4, UR4, 0x5000, URZ ;  /* 0x0000500004047890 */ /* 0x000fe4000fffe03f */
[----:B------:R-:W-:Y:S01]  /*1980*/  USHF.R.U32.HI UR5, URZ, 0x4, UR5 ;  /* 0x000000043f057899 */ /* 0x000fe20008011605 */
[----:B------:R-:W-:Y:S01]  /*1990*/  ISETP.GE.AND P1, PT, R9, 0x5, PT ;  /* 0x000000050900780c */ /* 0x000fe20003f26270 */
[----:B------:R-:W-:-:S02]  /*19a0*/  USHF.R.U32.HI UR4, URZ, 0x4, UR4 ;  /* 0x000000043f047899 */ /* 0x000fc40008011604 */
[----:B------:R-:W-:Y:S01]  /*19b0*/  ULOP3.LUT UR16, UR5, 0x3fff, URZ, 0xc0, !UPT ;  /* 0x00003fff05107892 */ /* 0x000fe2000f8ec03f */
[----:B------:R-:W-:Y:S01]  /*19c0*/  SEL R32, R9, RZ, !P1 ;  /* 0x000000ff09207207 */ /* 0x000fe20004800000 */
[----:B------:R-:W-:Y:S01]  /*19d0*/  ULOP3.LUT UR4, UR4, 0x3fff, URZ, 0xc0, !UPT ;  /* 0x00003fff04047892 */ /* 0x000fe2000f8ec03f */
[----:B------:R-:W-:Y:S01]  /*19e0*/  IADD3 R34, P1, R36, 0x180, RZ ;  /* 0x0000018024227810 */ /* 0x000fe20007f3e0ff */
[----:B------:R-:W-:Y:S01]  /*19f0*/  UMOV UR5, URZ ;  /* 0x0000003f00057c82 */ /* 0x000fe20008000000 */
[----:B------:R-:W-:-:S03]  /*1a00*/  UIADD3 UR16, UP0, UR7, UR16, URZ ;  /* 0x0000001007107290 */ /* 0x000fc6000ff1e03f */
[----:B------:R-:W-:Y:S01]  /*1a10*/  UMOV UR7, UR5 ;  /* 0x0000000500077c82 */ /* 0x000fe20008000000 */
[----:B------:R-:W-:Y:S01]  /*1a20*/  UMOV UR10, UR4 ;  /* 0x00000004000a7c82 */ /* 0x000fe20008000000 */
[----:B------:R-:W-:Y:S01]  /*1a30*/  UIADD3.X UR17, URZ, URZ, URZ, UP0, !UPT ;  /* 0x0000003f3f117290 */ /* 0x000fe200087fe43f */
[----:B------:R-:W-:-:S03]  /*1a40*/  IMAD.X R9, RZ, RZ, R37, P1 ;  /* 0x000000ffff097224 */ /* 0x000fc600008e0625 */
[----:B------:R-:W-:Y:S01]  /*1a50*/  UIADD3.64 UR8, UR16, UR8, URZ ;  /* 0x0000000810087297 */ /* 0x000fe2000fffe03f */
[----:B------:R-:W-:Y:S01]  /*1a60*/  HGMMA.64x16x16.F32.BF16 R24, gdesc[UR12], R24, gsb0 ;  /* 0x002000000c1879f0 */ /* 0x000fe20008001818 */
[----:B------:R-:W-:Y:S02]  /*1a70*/  ULOP3.LUT UR12, UR16, 0x1000000, URZ, 0xfc, !UPT ;  /* 0x01000000100c7892 */ /* 0x000fe4000f8efc3f */
[----:B------:R-:W-:Y:S01]  /*1a80*/  ULOP3.LUT UR13, UR17, 0x80000020, URZ, 0xfc, !UPT ;  /* 0x80000020110d7892 */ /* 0x000fe2000f8efc3f */
        /* <DEDUP_REMOVED lines=8> */
[----:B------:R-:W-:-:S02]  /*1b10*/  IADD3 R14, P0, R18, UR10, RZ ;  /* 0x0000000a120e7c10 */ /* 0x000fc4000ff1e0ff */
[----:B------:R-:W-:Y:S01]  /*1b20*/  IADD3 R18, P2, R16, 0x180, RZ ;  /* 0x0000018010127810 */ /* 0x000fe20007f5e0ff */
[----:B------:R-:W0:Y:S01]  /*1b30*/  LDGDEPBAR ;  /* 0x00000000000079af */ /* 0x000e220000000000 */
[----:B------:R-:W-:Y:S01]  /*1b40*/  IADD3.X R15, R15, UR7, RZ, P0, !PT ;  /* 0x000000070f0f7c10 */ /* 0x000fe200087fe4ff */
[----:B--2---:R-:W-:Y:S01]  /*1b50*/  IMAD.MOV.U32 R11, RZ, RZ, R12 ;  /* 0x000000ffff0b7224 */ /* 0x004fe200078e000c */
[----:B------:R-:W-:Y:S01]  /*1b60*/  R2UR UR14, R14 ;  /* 0x000000000e0e72ca */ /* 0x000fe200000e0000 */
[----:B------:R-:W-:Y:S01]  /*1b70*/  UMOV UR7, UR4 ;  /* 0x0000000400077c82 */ /* 0x000fe20008000000 */
[----:B------:R-:W-:Y:S01]  /*1b80*/  R2UR UR15, R15 ;  /* 0x000000000f0f72ca */ /* 0x000fe200000e0000 */
[----:B------:R-:W-:Y:S01]  /*1b90*/  UMOV UR4, UR18 ;  /* 0x0000001200047c82 */ /* 0x000fe20008000000 */
[----:B------:R-:W-:Y:S01]  /*1ba0*/  IADD3 R14, P0, R11, UR7, RZ ;  /* 0x000000070b0e7c10 */ /* 0x000fe2000ff1e0ff */
[----:B------:R-:W-:-:S03]  /*1bb0*/  IMAD.X R11, RZ, RZ, R17, P2 ;  /* 0x000000ffff0b7224 */ /* 0x000fc600010e0611 */
[----:B------:R-:W-:Y:S01]  /*1bc0*/  IADD3.X R15, R13, UR5, RZ, P0, !PT ;  /* 0x000000050d0f7c10 */ /* 0x000fe200087fe4ff */
[----:B------:R-:W-:Y:S01]  /*1bd0*/  IMAD R13, R32, 0x1000, R7 ;  /* 0x00001000200d7824 */ /* 0x000fe200078e0207 */
[----:B------:R-:W-:Y:S02]  /*1be0*/  R2UR UR10, R14 ;  /* 0x000000000e0a72ca */ /* 0x000fe400000e0000 */
[----:B------:R-:W-:Y:S01]  /*1bf0*/  R2UR UR11, R15 ;  /* 0x000000000f0b72ca */ /* 0x000fe200000e0000 */
[----:B------:R-:W-:Y:S01]  /*1c00*/  IMAD R15, R32, 0x800, R8 ;  /* 0x00000800200f7824 */ /* 0x000fe200078e0208 */
[----:B------:R-:W-:Y:S01]  /*1c10*/  ISETP.GE.U32.AND P0, PT, R19, 0xb80, PT ;  /* 0x00000b801300780c */ /* 0x000fe20003f06070 */
[----:B------:R-:W-:-:S04]  /*1c20*/  DEPBAR.LE SB0, 0x6 ;  /* 0x000081800000791a */ /* 0x000fc80000000000 */
[----:B------:R-:W-:Y:S06]  /*1c30*/  BAR.SYNC.DEFER_BLOCKING 0x0 ;  /* 0x0000000000007b1d */ /* 0x000fec0000010000 */
[----:B------:R-:W-:-:S06]  /*1c40*/  WARPGROUP.ARRIVE ;  /* 0x00000000000079c5 */ /* 0x000fcc0000000000 */
[----:B------:R-:W-:Y:S04]  /*1c50*/  HGMMA.64x16x16.F32.BF16 R24, gdesc[UR12], R24 ;  /* 0x002000000c1879f0 */ /* 0x000fe80008701818 */
        /* <DEDUP_REMOVED lines=9> */
[----:B------:R-:W-:-:S03]  /*1cf0*/  ISETP.GE.U32.AND P0, PT, R19, 0xbe0, PT ;  /* 0x00000be01300780c */ /* 0x000fc60003f06070 */
[----:B------:R-:W0:Y:S10]  /*1d00*/  LDGDEPBAR ;  /* 0x00000000000079af */ /* 0x000e340000000000 */
[----:B---34-:R-:W-:Y:S05]  /*1d10*/  @!P0 BRA `(.L_x_0) ;  /* 0xffffffe800d88947 */ /* 0x018fea000383ffff */
[----:B------:R-:W-:Y:S02]  /*1d20*/  WARPGROUP.DEPBAR.LE gsb0, 0x0 ;  /* 0x00008000000079c5 */ /* 0x000fe40000010000 */
[----:B------:R-:W-:-:S04]  /*1d30*/  DEPBAR.LE SB0, 0x0 ;  /* 0x000080000000791a */ /* 0x000fc80000000000 */
[----:B------:R-:W-:Y:S01]  /*1d40*/  IMAD.SHL.U32 R7, R21, 0x10, RZ ;  /* 0x0000001015077824 */ /* 0x000fe200078e00ff */
[----:B------:R-:W-:Y:S01]  /*1d50*/  LOP3.LUT R3, R3, 0x10, RZ, 0xc0, !PT ;  /* 0x0000001003037812 */ /* 0x000fe200078ec0ff */
[----:B------:R-:W-:Y:S01]  /*1d60*/  IMAD.SHL.U32 R21, R21, 0x8, RZ ;  /* 0x0000000815157824 */ /* 0x000fe200078e00ff */
[----:B------:R-:W-:Y:S02]  /*1d70*/  F2FP.BF16.F32.PACK_AB R24, R25, R24 ;  /* 0x000000181918723e */ /* 0x000fe400000010ff */
[----:B------:R-:W-:Y:S02]  /*1d80*/  LOP3.LUT R7, R7, 0x30, RZ, 0xc0, !PT ;  /* 0x0000003007077812 */ /* 0x000fe400078ec0ff */
[----:B------:R-:W-:Y:S02]  /*1d90*/  LOP3.LUT R20, R3, 0x8, R20, 0xf8, !PT ;  /* 0x0000000803147812 */ /* 0x000fe400078ef814 */
[----:B------:R-:W-:Y:S02]  /*1da0*/  LOP3.LUT R7, R7, 0xf, R0, 0xf8, !PT ;  /* 0x0000000f07077812 */ /* 0x000fe400078ef800 */
[----:B------:R-:W-:-:S02]  /*1db0*/  F2FP.BF16.F32.PACK_AB R25, R27, R26 ;  /* 0x0000001a1b19723e */ /* 0x000fc400000010ff */
[----:B------:R-:W-:Y:S01]  /*1dc0*/  F2FP.BF16.F32.PACK_AB R26, R29, R28 ;  /* 0x0000001c1d1a723e */ /* 0x000fe200000010ff */
[----:B------:R-:W-:Y:S01]  /*1dd0*/  IMAD R7, R7, 0x28, R20 ;  /* 0x0000002807077824 */ /* 0x000fe200078e0214 */
[----:B------:R-:W-:Y:S02]  /*1de0*/  F2FP.BF16.F32.PACK_AB R27, R31, R30 ;  /* 0x0000001e1f1b723e */ /* 0x000fe400000010ff */
[----:B------:R-:W-:Y:S02]  /*1df0*/  LOP3.LUT R5, R2, 0x18, R5, 0xf8, !PT ;  /* 0x0000001802057812 */ /* 0x000fe400078ef805 */
[----:B------:R-:W-:Y:S01]  /*1e00*/  LEA R7, R7, UR6, 0x1 ;  /* 0x0000000607077c11 */ /* 0x000fe2000f8e08ff */
[----:B------:R-:W-:Y:S01]  /*1e10*/  BAR.SYNC.DEFER_BLOCKING 0x0 ;  /* 0x0000000000007b1d */ /* 0x000fe20000010000 */
[----:B------:R-:W-:Y:S02]  /*1e20*/  ISETP.GE.AND P0, PT, R4, 0x1000, PT ;  /* 0x000010000400780c */ /* 0x000fe40003f06270 */
[----:B------:R-:W-:-:S02]  /*1e30*/  LOP3.LUT R8, R21, 0x38, RZ, 0xc0, !PT ;  /* 0x0000003815087812 */ /* 0x000fc400078ec0ff */
[----:B------:R-:W-:Y:S02]  /*1e40*/  ISETP.LT.AND P0, PT, R5, 0x3000, !P0 ;  /* 0x000030000500780c */ /* 0x000fe40004701270 */
[----:B------:R-:W-:-:S05]  /*1e50*/  LOP3.LUT R23, R8, 0x7, R23, 0xf8, !PT ;  /* 0x0000000708177812 */ /* 0x000fca00078ef817 */
[----:B------:R-:W-:-:S05]  /*1e60*/  IMAD R23, R23, 0x28, R6 ;  /* 0x0000002817177824 */ /* 0x000fca00078e0206 */
[----:B------:R-:W-:Y:S01]  /*1e70*/  LEA R23, R23, UR6, 0x1 ;  /* 0x0000000617177c11 */ /* 0x000fe2000f8e08ff */
[----:B------:R2:W-:Y:S01]  /*1e80*/  STSM.16.M88.4 [R7], R24 ;  /* 0x0000001807007844 */ /* 0x0005e20000000200 */
[----:B------:R-:W-:Y:S06]  /*1e90*/  BAR.SYNC.DEFER_BLOCKING 0x0 ;  /* 0x0000000000007b1d */ /* 0x000fec0000010000 */
[----:B--2---:R-:W-:Y:S05]  /*1ea0*/  @!P0 EXIT ;  /* 0x000000000000894d */ /* 0x004fea0003800000 */
[----:B------:R-:W1:Y:S01]  /*1eb0*/  LDS.128 R20, [R23] ;  /* 0x0000000017147984 */ /* 0x000e620000000c00 */
[----:B------:R-:W2:Y:S01]  /*1ec0*/  LDC.64 R2, c[0x0][0x220] ;  /* 0x00008800ff027b82 */ /* 0x000ea20000000a00 */
[----:B------:R-:W-:-:S04]  /*1ed0*/  IMAD R5, R4, 0x3000, R5 ;  /* 0x0000300004057824 */ /* 0x000fc800078e0205 */
[----:B--2---:R-:W-:-:S05]  /*1ee0*/  IMAD.WIDE R2, R5, 0x2, R2 ;  /* 0x0000000205027825 */ /* 0x004fca00078e0202 */
[----:B-1----:R-:W-:Y:S01]  /*1ef0*/  STG.E.128 desc[UR20][R2.64], R20 ;  /* 0x0000001402007986 */ /* 0x002fe2000c101d14 */
[----:B------:R-:W-:Y:S05]  /*1f00*/  EXIT ;  /* 0x000000000000794d */ /* 0x000fea0003800000 */
.L_x_1:
[----:B------:R-:W-:-:S00]  /*1f10*/  BRA `(.L_x_1) ;  /* 0xfffffffc00fc7947 */ /* 0x000fc0000383ffff */
[----:B------:R-:W-:-:S00]  /*1f20*/  NOP ;  /* 0x0000000000007918 */ /* 0x000fc00000000000 */
        /* <DEDUP_REMOVED lines=13> */
.L_x_2:


//--------------------- .nv.shared.triton_mm      --------------------------
	.section	.nv.shared.triton_mm,"aw",@nobits
	.sectionflags	@""
	.align	16
	.zero		1024


//--------------------- .nv.constant0.triton_mm   --------------------------
	.section	.nv.constant0.triton_mm,"a",@progbits
	.sectionflags	@""
	.align	4
.nv.constant0.triton_mm:
	.zero		552
